	.headerflags	@"EF_CUDA_TEXMODE_UNIFIED EF_CUDA_64BIT_ADDRESS EF_CUDA_ACCELERATORS EF_CUDA_SM90 EF_CUDA_VIRTUAL_SM(EF_CUDA_SM90)"
	.elftype	@"ET_EXEC"


//--------------------- .nv.info                  --------------------------
	.section	.nv.info,"",@"SHT_CUDA_INFO"
	.align	4


	//----- nvinfo : EIATTR_REGCOUNT
	.align		4
        /*0000*/ 	.byte	0x04, 0x2f
        /*0002*/ 	.short	(.L_3 - .L_2)
	.align		4
.L_2:
        /*0004*/ 	.word	index@(triton_poi_fused__native_batch_norm_legit_no_training_5)
        /*0008*/ 	.word	0x00000010


	//----- nvinfo : EIATTR_MIN_STACK_SIZE
	.align		4
.L_3:
        /*000c*/ 	.byte	0x04, 0x12
        /*000e*/ 	.short	(.L_5 - .L_4)
	.align		4
.L_4:
        /*0010*/ 	.word	index@(triton_poi_fused__native_batch_norm_legit_no_training_5)
        /*0014*/ 	.word	0x00000000


	//----- nvinfo : EIATTR_FRAME_SIZE
	.align		4
.L_5:
        /*0018*/ 	.byte	0x04, 0x11
        /*001a*/ 	.short	(.L_7 - .L_6)
	.align		4
.L_6:
        /*001c*/ 	.word	index@(triton_poi_fused__native_batch_norm_legit_no_training_5)
        /*0020*/ 	.word	0x00000000


	//----- nvinfo : EIATTR_MIN_STACK_SIZE
	.align		4
.L_7:
        /*0024*/ 	.byte	0x04, 0x12
        /*0026*/ 	.short	(.L_9 - .L_8)
	.align		4
.L_8:
        /*0028*/ 	.word	index@(triton_poi_fused__native_batch_norm_legit_no_training_5)
        /*002c*/ 	.word	0x00000000
.L_9:


//--------------------- .nv.info.triton_poi_fused__native_batch_norm_legit_no_training_5 --------------------------
	.section	.nv.info.triton_poi_fused__native_batch_norm_legit_no_training_5,"",@"SHT_CUDA_INFO"
	.sectionflags	@""
	.align	4


	//----- nvinfo : EIATTR_CUDA_API_VERSION
	.align		4
        /*0000*/ 	.byte	0x04, 0x37
        /*0002*/ 	.short	(.L_11 - .L_10)
.L_10:
        /*0004*/ 	.word	0x0000007c


	//----- nvinfo : EIATTR_KPARAM_INFO
	.align		4
.L_11:
        /*0008*/ 	.byte	0x04, 0x17
        /*000a*/ 	.short	(.L_13 - .L_12)
.L_12:
        /*000c*/ 	.word	0x00000000
        /*0010*/ 	.short	0x0006
        /*0012*/ 	.short	0x0030
        /*0014*/ 	.byte	0x00, 0xf0, 0x11, 0x00


	//----- nvinfo : EIATTR_KPARAM_INFO
	.align		4
.L_13:
        /*0018*/ 	.byte	0x04, 0x17
        /*001a*/ 	.short	(.L_15 - .L_14)
.L_14:
        /*001c*/ 	.word	0x00000000
        /*0020*/ 	.short	0x0005
        /*0022*/ 	.short	0x0028
        /*0024*/ 	.byte	0x00, 0xf4, 0x21, 0x00


	//----- nvinfo : EIATTR_KPARAM_INFO
	.align		4
.L_15:
        /*0028*/ 	.byte	0x04, 0x17
        /*002a*/ 	.short	(.L_17 - .L_16)
.L_16:
        /*002c*/ 	.word	0x00000000
        /*0030*/ 	.short	0x0004
        /*0032*/ 	.short	0x0020
        /*0034*/ 	.byte	0x00, 0xf4, 0x21, 0x00


	//----- nvinfo : EIATTR_KPARAM_INFO
	.align		4
.L_17:
        /*0038*/ 	.byte	0x04, 0x17
        /*003a*/ 	.short	(.L_19 - .L_18)
.L_18:
        /*003c*/ 	.word	0x00000000
        /*0040*/ 	.short	0x0003
        /*0042*/ 	.short	0x0018
        /*0044*/ 	.byte	0x00, 0xf4, 0x21, 0x00


	//----- nvinfo : EIATTR_KPARAM_INFO
	.align		4
.L_19:
        /*0048*/ 	.byte	0x04, 0x17
        /*004a*/ 	.short	(.L_21 - .L_20)
.L_20:
        /*004c*/ 	.word	0x00000000
        /*0050*/ 	.short	0x0002
        /*0052*/ 	.short	0x0010
        /*0054*/ 	.byte	0x00, 0xf4, 0x21, 0x00


	//----- nvinfo : EIATTR_KPARAM_INFO
	.align		4
.L_21:
        /*0058*/ 	.byte	0x04, 0x17
        /*005a*/ 	.short	(.L_23 - .L_22)
.L_22:
        /*005c*/ 	.word	0x00000000
        /*0060*/ 	.short	0x0001
        /*0062*/ 	.short	0x0008
        /*0064*/ 	.byte	0x00, 0xf4, 0x21, 0x00


	//----- nvinfo : EIATTR_KPARAM_INFO
	.align		4
.L_23:
        /*0068*/ 	.byte	0x04, 0x17
        /*006a*/ 	.short	(.L_25 - .L_24)
.L_24:
        /*006c*/ 	.word	0x00000000
        /*0070*/ 	.short	0x0000
        /*0072*/ 	.short	0x0000
        /*0074*/ 	.byte	0x00, 0xf4, 0x21, 0x00


	//----- nvinfo : EIATTR_SPARSE_MMA_MASK
	.align		4
.L_25:
        /*0078*/ 	.byte	0x03, 0x50
        /*007a*/ 	.short	0x0000


	//----- nvinfo : EIATTR_MAXREG_COUNT
	.align		4
        /*007c*/ 	.byte	0x03, 0x1b
        /*007e*/ 	.short	0x00ff


	//----- nvinfo : EIATTR_EXIT_INSTR_OFFSETS
	.align		4
        /*0080*/ 	.byte	0x04, 0x1c
        /*0082*/ 	.short	(.L_27 - .L_26)


	//   ....[0]....
.L_26:
        /*0084*/ 	.word	0x000002e0


	//----- nvinfo : EIATTR_REQNTID
	.align		4
.L_27:
        /*0088*/ 	.byte	0x04, 0x10
        /*008a*/ 	.short	(.L_29 - .L_28)
.L_28:
        /*008c*/ 	.word	0x00000080
        /*0090*/ 	.word	0x00000001
        /*0094*/ 	.word	0x00000001


	//----- nvinfo : EIATTR_CBANK_PARAM_SIZE
	.align		4
.L_29:
        /*0098*/ 	.byte	0x03, 0x19
        /*009a*/ 	.short	0x0034


	//----- nvinfo : EIATTR_PARAM_CBANK
	.align		4
        /*009c*/ 	.byte	0x04, 0x0a
        /*009e*/ 	.short	(.L_31 - .L_30)
	.align		4
.L_30:
        /*00a0*/ 	.word	index@(.nv.constant0.triton_poi_fused__native_batch_norm_legit_no_training_5)
        /*00a4*/ 	.short	0x0210
        /*00a6*/ 	.short	0x0034


	//----- nvinfo : EIATTR_SW_WAR
	.align		4
.L_31:
        /*00a8*/ 	.byte	0x04, 0x36
        /*00aa*/ 	.short	(.L_33 - .L_32)
.L_32:
        /*00ac*/ 	.word	0x00000008
.L_33:


//--------------------- .nv.callgraph             --------------------------
	.section	.nv.callgraph,"",@"SHT_CUDA_CALLGRAPH"
	.align	4
	.sectionentsize	8
	.align		4
        /*0000*/ 	.word	0x00000000
	.align		4
        /*0004*/ 	.word	0xffffffff
	.align		4
        /*0008*/ 	.word	0x00000000
	.align		4
        /*000c*/ 	.word	0xfffffffe
	.align		4
        /*0010*/ 	.word	0x00000000
	.align		4
        /*0014*/ 	.word	0xfffffffd
	.align		4
        /*0018*/ 	.word	0x00000000
	.align		4
        /*001c*/ 	.word	0xfffffffc


//--------------------- .nv.constant4             --------------------------
	.section	.nv.constant4,"a",@progbits
	.align	8
	.align		8
.nv.constant4:
        /*0000*/ 	.dword	_$_str
	.align		8
        /*0008*/ 	.dword	_$_str_$_2


//--------------------- .text.triton_poi_fused__native_batch_norm_legit_no_training_5 --------------------------
	.section	.text.triton_poi_fused__native_batch_norm_legit_no_training_5,"ax",@progbits
	.align	128
        .global         triton_poi_fused__native_batch_norm_legit_no_training_5
        .type           triton_poi_fused__native_batch_norm_legit_no_training_5,@function
        .size           triton_poi_fused__native_batch_norm_legit_no_training_5,(.L_x_1 - triton_poi_fused__native_batch_norm_legit_no_training_5)
        .other          triton_poi_fused__native_batch_norm_legit_no_training_5,@"STO_CUDA_ENTRY STV_DEFAULT"
triton_poi_fused__native_batch_norm_legit_no_training_5:
.text.triton_poi_fused__native_batch_norm_legit_no_training_5:
[----:B------:R-:W-:Y:S01]  /*0000*/  LDC R1, c[0x0][0x28] ;  /* 0x00000a00ff017b82 */ /* 0x000fe20000000800 */
[----:B------:R-:W1:Y:S07]  /*0010*/  S2R R0, SR_TID.X ;  /* 0x0000000000007919 */ /* 0x000e6e0000002100 */
[----:B------:R-:W2:Y:S01]  /*0020*/  LDC.64 R6, c[0x0][0x220] ;  /* 0x00008800ff067b82 */ /* 0x000ea20000000a00 */
[----:B------:R-:W-:Y:S01]  /*0030*/  ULDC.64 UR4, c[0x0][0x208] ;  /* 0x0000820000047ab9 */ /* 0x000fe20000000a00 */
[----:B------:R-:W3:Y:S06]  /*0040*/  S2R R3, SR_CTAID.X ;  /* 0x0000000000037919 */ /* 0x000eec0000002500 */
[----:B------:R-:W4:Y:S08]  /*0050*/  LDC.64 R8, c[0x0][0x228] ;  /* 0x00008a00ff087b82 */ /* 0x000f300000000a00 */
[----:B------:R-:W5:Y:S01]  /*0060*/  LDC.64 R10, c[0x0][0x230] ;  /* 0x00008c00ff0a7b82 */ /* 0x000f620000000a00 */
[----:B-1----:R-:W-:-:S02]  /*0070*/  LOP3.LUT R0, R0, 0x7f, RZ, 0xc0, !PT ;  /* 0x0000007f00007812 */ /* 0x002fc400078ec0ff */
[----:B---3--:R-:W-:Y:S02]  /*0080*/  SHF.R.S32.HI R2, RZ, 0x18, R3 ;  /* 0x00000018ff027819 */ /* 0x008fe40000011403 */
[----:B------:R-:W-:Y:S02]  /*0090*/  LEA R0, R3, R0, 0x7 ;  /* 0x0000000003007211 */ /* 0x000fe400078e38ff */
[----:B------:R-:W-:-:S04]  /*00a0*/  SGXT R3, R2, 0x1 ;  /* 0x000000010203781a */ /* 0x000fc80000000200 */
[----:B------:R-:W-:-:S04]  /*00b0*/  LEA.HI R3, R3, R0, RZ, 0x6 ;  /* 0x0000000003037211 */ /* 0x000fc800078f30ff */
[----:B------:R-:W-:-:S05]  /*00c0*/  SHF.R.S32.HI R3, RZ, 0x6, R3 ;  /* 0x00000006ff037819 */ /* 0x000fca0000011403 */
[----:B------:R-:W-:-:S05]  /*00d0*/  IMAD.HI R2, R3, 0x2aaaaaab, RZ ;  /* 0x2aaaaaab03027827 */ /* 0x000fca00078e02ff */
[----:B------:R-:W-:-:S04]  /*00e0*/  SHF.R.U32.HI R5, RZ, 0x1f, R2 ;  /* 0x0000001fff057819 */ /* 0x000fc80000011602 */
[----:B------:R-:W-:Y:S02]  /*00f0*/  LEA.HI R2, R2, R5, RZ, 0x1c ;  /* 0x0000000502027211 */ /* 0x000fe400078fe0ff */
[----:B------:R-:W1:Y:S03]  /*0100*/  LDC.64 R4, c[0x0][0x218] ;  /* 0x00008600ff047b82 */ /* 0x000e660000000a00 */
[----:B------:R-:W-:-:S04]  /*0110*/  IMAD R13, R2, -0x60, R3 ;  /* 0xffffffa0020d7824 */ /* 0x000fc800078e0203 */
[C---:B--2---:R-:W-:Y:S01]  /*0120*/  IMAD.WIDE R6, R13.reuse, 0x4, R6 ;  /* 0x000000040d067825 */ /* 0x044fe200078e0206 */
[----:B------:R-:W2:Y:S05]  /*0130*/  LDC.64 R2, c[0x0][0x210] ;  /* 0x00008400ff027b82 */ /* 0x000eaa0000000a00 */
[----:B------:R-:W3:Y:S01]  /*0140*/  LDG.E.EL R6, desc[UR4][R6.64] ;  /* 0x0000000406067981 */ /* 0x000ee2000c2e1900 */
[----:B----4-:R-:W-:-:S04]  /*0150*/  IMAD.WIDE R8, R13, 0x4, R8 ;  /* 0x000000040d087825 */ /* 0x010fc800078e0208 */
[C---:B-----5:R-:W-:Y:S02]  /*0160*/  IMAD.WIDE R10, R13.reuse, 0x4, R10 ;  /* 0x000000040d0a7825 */ /* 0x060fe400078e020a */
[----:B------:R-:W4:Y:S02]  /*0170*/  LDG.E.EL R8, desc[UR4][R8.64] ;  /* 0x0000000408087981 */ /* 0x000f24000c2e1900 */
[----:B-1----:R-:W-:Y:S02]  /*0180*/  IMAD.WIDE R4, R13, 0x4, R4 ;  /* 0x000000040d047825 */ /* 0x002fe400078e0204 */
[----:B------:R-:W4:Y:S04]  /*0190*/  LDG.E.EL R11, desc[UR4][R10.64] ;  /* 0x000000040a0b7981 */ /* 0x000f28000c2e1900 */
[----:B------:R1:W5:Y:S01]  /*01a0*/  LDG.E.EL R5, desc[UR4][R4.64] ;  /* 0x0000000404057981 */ /* 0x000362000c2e1900 */
[----:B--2---:R-:W-:-:S05]  /*01b0*/  IMAD.WIDE R2, R0, 0x4, R2 ;  /* 0x0000000400027825 */ /* 0x004fca00078e0202 */
[----:B------:R2:W5:Y:S01]  /*01c0*/  LDG.E R12, desc[UR4][R2.64] ;  /* 0x00000004020c7981 */ /* 0x000562000c1e1900 */
[----:B-1----:R-:W-:Y:S01]  /*01d0*/  HFMA2.MMA R4, -RZ, RZ, 1.625, 0 ;  /* 0x3e800000ff047435 */ /* 0x002fe200000001ff */
[----:B--2---:R-:W1:Y:S02]  /*01e0*/  LDC.64 R2, c[0x0][0x238] ;  /* 0x00008e00ff027b82 */ /* 0x004e640000000a00 */
[----:B-1----:R-:W-:-:S04]  /*01f0*/  IMAD.WIDE R2, R0, 0x4, R2 ;  /* 0x0000000400027825 */ /* 0x002fc800078e0202 */
[----:B---3--:R-:W-:-:S04]  /*0200*/  FADD R6, R6, 9.9999997473787516356e-06 ;  /* 0x3727c5ac06067421 */ /* 0x008fc80000000000 */
[----:B------:R-:W1:Y:S02]  /*0210*/  MUFU.SQRT R7, R6 ;  /* 0x0000000600077308 */ /* 0x000e640000002000 */
[C---:B-1----:R-:W-:Y:S02]  /*0220*/  FSETP.GT.AND P0, PT, R7.reuse, 8.50705917302346158658e+37, PT ;  /* 0x7e8000000700780b */ /* 0x042fe40003f04000 */
[----:B------:R-:W-:-:S11]  /*0230*/  FSETP.GEU.AND P1, PT, R7, 1.175494350822287508e-38, PT ;  /* 0x008000000700780b */ /* 0x000fd60003f2e000 */
[----:B------:R-:W-:-:S04]  /*0240*/  @P0 FMUL R7, R7, 0.25 ;  /* 0x3e80000007070820 */ /* 0x000fc80000400000 */
[----:B------:R-:W-:-:S06]  /*0250*/  @!P1 FMUL R7, R7, 16777216 ;  /* 0x4b80000007079820 */ /* 0x000fcc0000400000 */
[----:B------:R-:W1:Y:S01]  /*0260*/  MUFU.RCP R7, R7 ;  /* 0x0000000700077308 */ /* 0x000e620000001000 */
[----:B------:R-:W-:Y:S01]  /*0270*/  FSEL R4, R4, 1, P0 ;  /* 0x3f80000004047808 */ /* 0x000fe20000000000 */
[----:B-----5:R-:W-:-:S04]  /*0280*/  FADD R5, R12, -R5 ;  /* 0x800000050c057221 */ /* 0x020fc80000000000 */
[----:B------:R-:W-:-:S04]  /*0290*/  @!P1 FMUL R4, R4, 16777216 ;  /* 0x4b80000004049820 */ /* 0x000fc80000400000 */
[----:B-1----:R-:W-:-:S04]  /*02a0*/  FMUL R4, R7, R4 ;  /* 0x0000000407047220 */ /* 0x002fc80000400000 */
[----:B------:R-:W-:-:S04]  /*02b0*/  FMUL R4, R5, R4 ;  /* 0x0000000405047220 */ /* 0x000fc80000400000 */
[----:B----4-:R-:W-:-:S05]  /*02c0*/  FFMA R11, R8, R4, R11 ;  /* 0x00000004080b7223 */ /* 0x010fca000000000b */
[----:B------:R-:W-:Y:S01]  /*02d0*/  STG.E desc[UR4][R2.64], R11 ;  /* 0x0000000b02007986 */ /* 0x000fe2000c101904 */
[----:B------:R-:W-:Y:S05]  /*02e0*/  EXIT ;  /* 0x000000000000794d */ /* 0x000fea0003800000 */
.L_x_0:
[----:B------:R-:W-:-:S00]  /*02f0*/  BRA `(.L_x_0) ;  /* 0xfffffffc00fc7947 */ /* 0x000fc0000383ffff */
[----:B------:R-:W-:-:S00]  /*0300*/  NOP ;  /* 0x0000000000007918 */ /* 0x000fc00000000000 */
[----:B------:R-:W-:-:S00]  /*0310*/  NOP ;  /* 0x0000000000007918 */ /* 0x000fc00000000000 */
[----:B------:R-:W-:-:S00]  /*0320*/  NOP ;  /* 0x0000000000007918 */ /* 0x000fc00000000000 */
[----:B------:R-:W-:-:S00]  /*0330*/  NOP ;  /* 0x0000000000007918 */ /* 0x000fc00000000000 */
[----:B------:R-:W-:-:S00]  /*0340*/  NOP ;  /* 0x0000000000007918 */ /* 0x000fc00000000000 */
[----:B------:R-:W-:-:S00]  /*0350*/  NOP ;  /* 0x0000000000007918 */ /* 0x000fc00000000000 */
[----:B------:R-:W-:-:S00]  /*0360*/  NOP ;  /* 0x0000000000007918 */ /* 0x000fc00000000000 */
[----:B------:R-:W-:-:S00]  /*0370*/  NOP ;  /* 0x0000000000007918 */ /* 0x000fc00000000000 */
.L_x_1:


//--------------------- .nv.global.init           --------------------------
	.section	.nv.global.init,"aw",@progbits
.nv.global.init:
	.type		_$_str,@object
	.size		_$_str,(_$_str_$_2 - _$_str)
_$_str:
        /*0000*/ 	.byte	0x5f, 0x5f, 0x43, 0x55, 0x44, 0x41, 0x5f, 0x46, 0x54, 0x5a, 0x00
	.type		_$_str_$_2,@object
	.size		_$_str_$_2,(.L_1 - _$_str_$_2)
_$_str_$_2:
        /*000b*/ 	.byte	0x5f, 0x5f, 0x43, 0x55, 0x44, 0x41, 0x5f, 0x50, 0x52, 0x45, 0x43, 0x5f, 0x53, 0x51, 0x52, 0x54
        /*001b*/ 	.byte	0x00
.L_1:


//--------------------- .nv.constant0.triton_poi_fused__native_batch_norm_legit_no_training_5 --------------------------
	.section	.nv.constant0.triton_poi_fused__native_batch_norm_legit_no_training_5,"a",@progbits
	.sectionflags	@""
	.align	4
.nv.constant0.triton_poi_fused__native_batch_norm_legit_no_training_5:
	.zero		580
